//
// Generated by NVIDIA NVVM Compiler
//
// Compiler Build ID: CL-36424714
// Cuda compilation tools, release 13.0, V13.0.88
// Based on NVVM 20.0.0
//

.version 9.0
.target sm_100
.address_size 64

	// .globl	_Z26colorToGreyscaleConversionPhS_ii

.visible .entry _Z26colorToGreyscaleConversionPhS_ii(
	.param .u64 .ptr .align 1 _Z26colorToGreyscaleConversionPhS_ii_param_0,
	.param .u64 .ptr .align 1 _Z26colorToGreyscaleConversionPhS_ii_param_1,
	.param .u32 _Z26colorToGreyscaleConversionPhS_ii_param_2,
	.param .u32 _Z26colorToGreyscaleConversionPhS_ii_param_3
)
{
	.reg .pred 	%p<4>;
	.reg .b16 	%rs<4>;
	.reg .b32 	%r<16>;
	.reg .b32 	%f<7>;
	.reg .b64 	%rd<9>;

	ld.param.u64 	%rd1, [_Z26colorToGreyscaleConversionPhS_ii_param_0];
	ld.param.u64 	%rd2, [_Z26colorToGreyscaleConversionPhS_ii_param_1];
	ld.param.u32 	%r3, [_Z26colorToGreyscaleConversionPhS_ii_param_2];
	ld.param.u32 	%r4, [_Z26colorToGreyscaleConversionPhS_ii_param_3];
	mov.u32 	%r6, %tid.x;
	mov.u32 	%r7, %ntid.x;
	mov.u32 	%r8, %ctaid.x;
	mad.lo.s32 	%r1, %r7, %r8, %r6;
	mov.u32 	%r9, %tid.y;
	mov.u32 	%r10, %ntid.y;
	mov.u32 	%r11, %ctaid.y;
	mad.lo.s32 	%r12, %r10, %r11, %r9;
	setp.ge.s32 	%p1, %r1, %r3;
	setp.ge.s32 	%p2, %r12, %r4;
	or.pred  	%p3, %p1, %p2;
	@%p3 bra 	$L__BB0_2;
	cvta.to.global.u64 	%rd3, %rd2;
	cvta.to.global.u64 	%rd4, %rd1;
	mad.lo.s32 	%r13, %r3, %r12, %r1;
	mul.lo.s32 	%r14, %r13, 3;
	cvt.s64.s32 	%rd5, %r14;
	add.s64 	%rd6, %rd3, %rd5;
	ld.global.u8 	%rs1, [%rd6];
	ld.global.u8 	%rs2, [%rd6+1];
	ld.global.u8 	%rs3, [%rd6+2];
	cvt.rn.f32.u16 	%f1, %rs1;
	cvt.rn.f32.u16 	%f2, %rs2;
	mul.f32 	%f3, %f2, 0f3F35C28F;
	fma.rn.f32 	%f4, %f1, 0f3E570A3D, %f3;
	cvt.rn.f32.u16 	%f5, %rs3;
	fma.rn.f32 	%f6, %f5, 0f3D8F5C29, %f4;
	cvt.rzi.u32.f32 	%r15, %f6;
	cvt.s64.s32 	%rd7, %r13;
	add.s64 	%rd8, %rd4, %rd7;
	st.global.u8 	[%rd8], %r15;
$L__BB0_2:
	ret;

}


// ===== COMPILED SASS (sm_100) =====

	.target	sm_100

	.elftype	@"ET_EXEC"


//--------------------- .note.nv.tkinfo           --------------------------
	.section	.note.nv.tkinfo,"",@"SHT_NOTE"
	.sectionflags	@"SHF_NOTE_NV_TKINFO"
	.tkinfo
        /*0018*/ 	.word	0x00000002
        /*0030*/ 	.string	""
        /*0030*/ 	.string	"ptxas"
        /*0030*/ 	.string	"Cuda compilation tools, release 13.0, V13.0.88"
        /*0030*/ 	.string	"Build cuda_13.0.r13.0/compiler.36424714_0"
        /*0030*/ 	.string	"-arch sm_100 -m 64 "



//--------------------- .note.nv.cuinfo           --------------------------
	.section	.note.nv.cuinfo,"",@"SHT_NOTE"
	.sectionflags	@"SHF_NOTE_NV_CUINFO"
        /*0018*/ 	.short	0x0002
        /*001a*/ 	.short	0x0064
        /*001c*/ 	.short	0x0082
	.zero		2


//--------------------- .nv.info                  --------------------------
	.section	.nv.info,"",@"SHT_CUDA_INFO"
	.align	4


	//----- nvinfo : EIATTR_REGCOUNT
	.align		4
        /*0000*/ 	.byte	0x04, 0x2f
        /*0002*/ 	.short	(.L_1 - .L_0)
	.align		4
.L_0:
        /*0004*/ 	.word	index@(_Z26colorToGreyscaleConversionPhS_ii)
        /*0008*/ 	.word	0x0000000a


	//----- nvinfo : EIATTR_FRAME_SIZE
	.align		4
.L_1:
        /*000c*/ 	.byte	0x04, 0x11
        /*000e*/ 	.short	(.L_3 - .L_2)
	.align		4
.L_2:
        /*0010*/ 	.word	index@(_Z26colorToGreyscaleConversionPhS_ii)
        /*0014*/ 	.word	0x00000000


	//----- nvinfo : EIATTR_MIN_STACK_SIZE
	.align		4
.L_3:
        /*0018*/ 	.byte	0x04, 0x12
        /*001a*/ 	.short	(.L_5 - .L_4)
	.align		4
.L_4:
        /*001c*/ 	.word	index@(_Z26colorToGreyscaleConversionPhS_ii)
        /*0020*/ 	.word	0x00000000
.L_5:


//--------------------- .nv.compat                --------------------------
	.section	.nv.compat,"",@"SHT_CUDA_COMPAT_INFO"
	.align	4
        /*0000*/ 	.byte	0x02, 0x09, 0x00, 0x00, 0x02, 0x02, 0x01, 0x00, 0x02, 0x05, 0x05, 0x00, 0x03, 0x07, 0x01, 0x01
        /*0010*/ 	.byte	0x02, 0x03, 0x00, 0x00, 0x02, 0x06, 0x01, 0x00, 0x04, 0x0b, 0x08, 0x00, 0x09, 0x00, 0x00, 0x00
        /*0020*/ 	.byte	0x00, 0x00, 0x00, 0x00


//--------------------- .nv.info._Z26colorToGreyscaleConversionPhS_ii --------------------------
	.section	.nv.info._Z26colorToGreyscaleConversionPhS_ii,"",@"SHT_CUDA_INFO"
	.sectionflags	@""
	.align	4


	//----- nvinfo : EIATTR_CUDA_API_VERSION
	.align		4
        /*0000*/ 	.byte	0x04, 0x37
        /*0002*/ 	.short	(.L_7 - .L_6)
.L_6:
        /*0004*/ 	.word	0x00000082


	//----- nvinfo : EIATTR_KPARAM_INFO
	.align		4
.L_7:
        /*0008*/ 	.byte	0x04, 0x17
        /*000a*/ 	.short	(.L_9 - .L_8)
.L_8:
        /*000c*/ 	.word	0x00000000
        /*0010*/ 	.short	0x0003
        /*0012*/ 	.short	0x0014
        /*0014*/ 	.byte	0x00, 0xf0, 0x11, 0x00


	//----- nvinfo : EIATTR_KPARAM_INFO
	.align		4
.L_9:
        /*0018*/ 	.byte	0x04, 0x17
        /*001a*/ 	.short	(.L_11 - .L_10)
.L_10:
        /*001c*/ 	.word	0x00000000
        /*0020*/ 	.short	0x0002
        /*0022*/ 	.short	0x0010
        /*0024*/ 	.byte	0x00, 0xf0, 0x11, 0x00


	//----- nvinfo : EIATTR_KPARAM_INFO
	.align		4
.L_11:
        /*0028*/ 	.byte	0x04, 0x17
        /*002a*/ 	.short	(.L_13 - .L_12)
.L_12:
        /*002c*/ 	.word	0x00000000
        /*0030*/ 	.short	0x0001
        /*0032*/ 	.short	0x0008
        /*0034*/ 	.byte	0x00, 0xf5, 0x21, 0x00


	//----- nvinfo : EIATTR_KPARAM_INFO
	.align		4
.L_13:
        /*0038*/ 	.byte	0x04, 0x17
        /*003a*/ 	.short	(.L_15 - .L_14)
.L_14:
        /*003c*/ 	.word	0x00000000
        /*0040*/ 	.short	0x0000
        /*0042*/ 	.short	0x0000
        /*0044*/ 	.byte	0x00, 0xf5, 0x21, 0x00


	//----- nvinfo : EIATTR_SPARSE_MMA_MASK
	.align		4
.L_15:
        /*0048*/ 	.byte	0x03, 0x50
        /*004a*/ 	.short	0x0000


	//----- nvinfo : EIATTR_MAXREG_COUNT
	.align		4
        /*004c*/ 	.byte	0x03, 0x1b
        /*004e*/ 	.short	0x00ff


	//----- nvinfo : EIATTR_MERCURY_ISA_VERSION
	.align		4
        /*0050*/ 	.byte	0x03, 0x5f
        /*0052*/ 	.short	0x0101


	//----- nvinfo : EIATTR_VRC_CTA_INIT_COUNT
	.align		4
        /*0054*/ 	.byte	0x02, 0x4a
	.zero		1
	.zero		1


	//----- nvinfo : EIATTR_EXIT_INSTR_OFFSETS
	.align		4
        /*0058*/ 	.byte	0x04, 0x1c
        /*005a*/ 	.short	(.L_17 - .L_16)


	//   ....[0]....
.L_16:
        /*005c*/ 	.word	0x000000c0


	//   ....[1]....
        /*0060*/ 	.word	0x00000200


	//----- nvinfo : EIATTR_CBANK_PARAM_SIZE
	.align		4
.L_17:
        /*0064*/ 	.byte	0x03, 0x19
        /*0066*/ 	.short	0x0018


	//----- nvinfo : EIATTR_PARAM_CBANK
	.align		4
        /*0068*/ 	.byte	0x04, 0x0a
        /*006a*/ 	.short	(.L_19 - .L_18)
	.align		4
.L_18:
        /*006c*/ 	.word	index@(.nv.constant0._Z26colorToGreyscaleConversionPhS_ii)
        /*0070*/ 	.short	0x0380
        /*0072*/ 	.short	0x0018


	//----- nvinfo : EIATTR_SW_WAR
	.align		4
.L_19:
        /*0074*/ 	.byte	0x04, 0x36
        /*0076*/ 	.short	(.L_21 - .L_20)
.L_20:
        /*0078*/ 	.word	0x00000008
.L_21:


//--------------------- .nv.callgraph             --------------------------
	.section	.nv.callgraph,"",@"SHT_CUDA_CALLGRAPH"
	.align	4
	.sectionentsize	8
	.align		4
        /*0000*/ 	.word	0x00000000
	.align		4
        /*0004*/ 	.word	0xffffffff
	.align		4
        /*0008*/ 	.word	0x00000000
	.align		4
        /*000c*/ 	.word	0xfffffffe
	.align		4
        /*0010*/ 	.word	0x00000000
	.align		4
        /*0014*/ 	.word	0xfffffffd
	.align		4
        /*0018*/ 	.word	0x00000000
	.align		4
        /*001c*/ 	.word	0xfffffffc


//--------------------- .text._Z26colorToGreyscaleConversionPhS_ii --------------------------
	.section	.text._Z26colorToGreyscaleConversionPhS_ii,"ax",@progbits
	.align	128
        .global         _Z26colorToGreyscaleConversionPhS_ii
        .type           _Z26colorToGreyscaleConversionPhS_ii,@function
        .size           _Z26colorToGreyscaleConversionPhS_ii,(.L_x_1 - _Z26colorToGreyscaleConversionPhS_ii)
        .other          _Z26colorToGreyscaleConversionPhS_ii,@"STO_CUDA_ENTRY STV_DEFAULT"
_Z26colorToGreyscaleConversionPhS_ii:
.text._Z26colorToGreyscaleConversionPhS_ii:
[----:B------:R-:W-:Y:S01]  /*0000*/  LDC R1, c[0x0][0x37c] ;  /* 0x0000df00ff017b82 */ /* 0x000fe20000000800 */
[----:B------:R-:W0:Y:S01]  /*0010*/  S2R R3, SR_TID.Y ;  /* 0x0000000000037919 */ /* 0x000e220000002200 */
[----:B------:R-:W1:Y:S01]  /*0020*/  LDCU UR4, c[0x0][0x360] ;  /* 0x00006c00ff0477ac */ /* 0x000e620008000800 */
[----:B------:R-:W0:Y:S01]  /*0030*/  S2R R2, SR_CTAID.Y ;  /* 0x0000000000027919 */ /* 0x000e220000002600 */
[----:B------:R-:W0:Y:S01]  /*0040*/  LDCU UR5, c[0x0][0x364] ;  /* 0x00006c80ff0577ac */ /* 0x000e220008000800 */
[----:B------:R-:W1:Y:S01]  /*0050*/  S2R R0, SR_TID.X ;  /* 0x0000000000007919 */ /* 0x000e620000002100 */
[----:B------:R-:W2:Y:S01]  /*0060*/  LDCU.64 UR6, c[0x0][0x390] ;  /* 0x00007200ff0677ac */ /* 0x000ea20008000a00 */
[----:B------:R-:W1:Y:S01]  /*0070*/  S2R R5, SR_CTAID.X ;  /* 0x0000000000057919 */ /* 0x000e620000002500 */
[----:B0-----:R-:W-:-:S05]  /*0080*/  IMAD R3, R2, UR5, R3 ;  /* 0x0000000502037c24 */ /* 0x001fca000f8e0203 */
[----:B--2---:R-:W-:Y:S01]  /*0090*/  ISETP.GE.AND P0, PT, R3, UR7, PT ;  /* 0x0000000703007c0c */ /* 0x004fe2000bf06270 */
[----:B-1----:R-:W-:-:S05]  /*00a0*/  IMAD R0, R5, UR4, R0 ;  /* 0x0000000405007c24 */ /* 0x002fca000f8e0200 */
[----:B------:R-:W-:-:S13]  /*00b0*/  ISETP.GE.OR P0, PT, R0, UR6, P0 ;  /* 0x0000000600007c0c */ /* 0x000fda0008706670 */
[----:B------:R-:W-:Y:S05]  /*00c0*/  @P0 EXIT ;  /* 0x000000000000094d */ /* 0x000fea0003800000 */
[----:B------:R-:W0:Y:S01]  /*00d0*/  LDCU.128 UR8, c[0x0][0x380] ;  /* 0x00007000ff0877ac */ /* 0x000e220008000c00 */
[----:B------:R-:W-:Y:S01]  /*00e0*/  IMAD R0, R3, UR6, R0 ;  /* 0x0000000603007c24 */ /* 0x000fe2000f8e0200 */
[----:B------:R-:W1:Y:S03]  /*00f0*/  LDCU.64 UR4, c[0x0][0x358] ;  /* 0x00006b00ff0477ac */ /* 0x000e660008000a00 */
[----:B------:R-:W-:-:S05]  /*0100*/  IMAD R3, R0, 0x3, RZ ;  /* 0x0000000300037824 */ /* 0x000fca00078e02ff */
[----:B0-----:R-:W-:-:S04]  /*0110*/  IADD3 R2, P0, PT, R3, UR10, RZ ;  /* 0x0000000a03027c10 */ /* 0x001fc8000ff1e0ff */
[----:B------:R-:W-:-:S05]  /*0120*/  LEA.HI.X.SX32 R3, R3, UR11, 0x1, P0 ;  /* 0x0000000b03037c11 */ /* 0x000fca00080f0eff */
[----:B-1----:R-:W2:Y:S04]  /*0130*/  LDG.E.U8 R5, desc[UR4][R2.64+0x1] ;  /* 0x0000010402057981 */ /* 0x002ea8000c1e1100 */
[----:B------:R-:W3:Y:S04]  /*0140*/  LDG.E.U8 R4, desc[UR4][R2.64] ;  /* 0x0000000402047981 */ /* 0x000ee8000c1e1100 */
[----:B------:R-:W4:Y:S01]  /*0150*/  LDG.E.U8 R6, desc[UR4][R2.64+0x2] ;  /* 0x0000020402067981 */ /* 0x000f22000c1e1100 */
[----:B--2---:R-:W-:Y:S02]  /*0160*/  I2FP.F32.U32 R5, R5 ;  /* 0x0000000500057245 */ /* 0x004fe40000201000 */
[----:B---3--:R-:W-:-:S03]  /*0170*/  I2FP.F32.U32 R4, R4 ;  /* 0x0000000400047245 */ /* 0x008fc60000201000 */
[----:B------:R-:W-:Y:S01]  /*0180*/  FMUL R5, R5, 0.70999997854232788086 ;  /* 0x3f35c28f05057820 */ /* 0x000fe20000400000 */
[----:B----4-:R-:W-:-:S03]  /*0190*/  I2FP.F32.U32 R7, R6 ;  /* 0x0000000600077245 */ /* 0x010fc60000201000 */
[----:B------:R-:W-:-:S04]  /*01a0*/  FFMA R4, R4, 0.20999999344348907471, R5 ;  /* 0x3e570a3d04047823 */ /* 0x000fc80000000005 */
[----:B------:R-:W-:Y:S01]  /*01b0*/  FFMA R7, R7, 0.070000000298023223877, R4 ;  /* 0x3d8f5c2907077823 */ /* 0x000fe20000000004 */
[----:B------:R-:W-:-:S04]  /*01c0*/  IADD3 R4, P0, PT, R0, UR8, RZ ;  /* 0x0000000800047c10 */ /* 0x000fc8000ff1e0ff */
[----:B------:R-:W-:Y:S01]  /*01d0*/  LEA.HI.X.SX32 R5, R0, UR9, 0x1, P0 ;  /* 0x0000000900057c11 */ /* 0x000fe200080f0eff */
[----:B------:R-:W0:Y:S04]  /*01e0*/  F2I.U32.TRUNC.NTZ R7, R7 ;  /* 0x0000000700077305 */ /* 0x000e28000020f000 */
[----:B0-----:R-:W-:Y:S01]  /*01f0*/  STG.E.U8 desc[UR4][R4.64], R7 ;  /* 0x0000000704007986 */ /* 0x001fe2000c101104 */
[----:B------:R-:W-:Y:S05]  /*0200*/  EXIT ;  /* 0x000000000000794d */ /* 0x000fea0003800000 */
.L_x_0:
[----:B------:R-:W-:-:S00]  /*0210*/  BRA `(.L_x_0) ;  /* 0xfffffffc00fc7947 */ /* 0x000fc0000383ffff */
[----:B------:R-:W-:-:S00]  /*0220*/  NOP ;  /* 0x0000000000007918 */ /* 0x000fc00000000000 */
        /* <DEDUP_REMOVED lines=13> */
.L_x_1:


//--------------------- .nv.shared.reserved.0     --------------------------
	.section	.nv.shared.reserved.0,"aw",@nobits
	.weak		__nv_reservedSMEM_offset_0_alias
	.size		__nv_reservedSMEM_offset_0_alias, 0, 64
	.other		__nv_reservedSMEM_offset_0_alias,@"STO_CUDA_RESERVED_SHARED STV_DEFAULT"
__nv_reservedSMEM_offset_0_alias:
	.zero		0
	.zero		64


//--------------------- .nv.constant0._Z26colorToGreyscaleConversionPhS_ii --------------------------
	.section	.nv.constant0._Z26colorToGreyscaleConversionPhS_ii,"a",@progbits
	.sectionflags	@""
	.align	4
.nv.constant0._Z26colorToGreyscaleConversionPhS_ii:
	.zero		920


//--------------------- SYMBOLS --------------------------

	.type		.nv.reservedSmem.offset0,@object
	.size		.nv.reservedSmem.offset0,0x4
